	.headerflags	@"EF_CUDA_TEXMODE_UNIFIED EF_CUDA_64BIT_ADDRESS EF_CUDA_ACCELERATORS EF_CUDA_SM90 EF_CUDA_VIRTUAL_SM(EF_CUDA_SM90)"
	.elftype	@"ET_EXEC"


//--------------------- .nv.info                  --------------------------
	.section	.nv.info,"",@"SHT_CUDA_INFO"
	.align	4


	//----- nvinfo : EIATTR_REGCOUNT
	.align		4
        /*0000*/ 	.byte	0x04, 0x2f
        /*0002*/ 	.short	(.L_1 - .L_0)
	.align		4
.L_0:
        /*0004*/ 	.word	index@(triton_poi_fused__prelu_kernel_0)
        /*0008*/ 	.word	0x0000000e


	//----- nvinfo : EIATTR_MIN_STACK_SIZE
	.align		4
.L_1:
        /*000c*/ 	.byte	0x04, 0x12
        /*000e*/ 	.short	(.L_3 - .L_2)
	.align		4
.L_2:
        /*0010*/ 	.word	index@(triton_poi_fused__prelu_kernel_0)
        /*0014*/ 	.word	0x00000000


	//----- nvinfo : EIATTR_FRAME_SIZE
	.align		4
.L_3:
        /*0018*/ 	.byte	0x04, 0x11
        /*001a*/ 	.short	(.L_5 - .L_4)
	.align		4
.L_4:
        /*001c*/ 	.word	index@(triton_poi_fused__prelu_kernel_0)
        /*0020*/ 	.word	0x00000000


	//----- nvinfo : EIATTR_MIN_STACK_SIZE
	.align		4
.L_5:
        /*0024*/ 	.byte	0x04, 0x12
        /*0026*/ 	.short	(.L_7 - .L_6)
	.align		4
.L_6:
        /*0028*/ 	.word	index@(triton_poi_fused__prelu_kernel_0)
        /*002c*/ 	.word	0x00000000
.L_7:


//--------------------- .nv.info.triton_poi_fused__prelu_kernel_0 --------------------------
	.section	.nv.info.triton_poi_fused__prelu_kernel_0,"",@"SHT_CUDA_INFO"
	.sectionflags	@""
	.align	4


	//----- nvinfo : EIATTR_CUDA_API_VERSION
	.align		4
        /*0000*/ 	.byte	0x04, 0x37
        /*0002*/ 	.short	(.L_9 - .L_8)
.L_8:
        /*0004*/ 	.word	0x0000007c


	//----- nvinfo : EIATTR_KPARAM_INFO
	.align		4
.L_9:
        /*0008*/ 	.byte	0x04, 0x17
        /*000a*/ 	.short	(.L_11 - .L_10)
.L_10:
        /*000c*/ 	.word	0x00000000
        /*0010*/ 	.short	0x0003
        /*0012*/ 	.short	0x0018
        /*0014*/ 	.byte	0x00, 0xf0, 0x11, 0x00


	//----- nvinfo : EIATTR_KPARAM_INFO
	.align		4
.L_11:
        /*0018*/ 	.byte	0x04, 0x17
        /*001a*/ 	.short	(.L_13 - .L_12)
.L_12:
        /*001c*/ 	.word	0x00000000
        /*0020*/ 	.short	0x0002
        /*0022*/ 	.short	0x0010
        /*0024*/ 	.byte	0x00, 0xf4, 0x21, 0x00


	//----- nvinfo : EIATTR_KPARAM_INFO
	.align		4
.L_13:
        /*0028*/ 	.byte	0x04, 0x17
        /*002a*/ 	.short	(.L_15 - .L_14)
.L_14:
        /*002c*/ 	.word	0x00000000
        /*0030*/ 	.short	0x0001
        /*0032*/ 	.short	0x0008
        /*0034*/ 	.byte	0x00, 0xf4, 0x21, 0x00


	//----- nvinfo : EIATTR_KPARAM_INFO
	.align		4
.L_15:
        /*0038*/ 	.byte	0x04, 0x17
        /*003a*/ 	.short	(.L_17 - .L_16)
.L_16:
        /*003c*/ 	.word	0x00000000
        /*0040*/ 	.short	0x0000
        /*0042*/ 	.short	0x0000
        /*0044*/ 	.byte	0x00, 0xf4, 0x21, 0x00


	//----- nvinfo : EIATTR_SPARSE_MMA_MASK
	.align		4
.L_17:
        /*0048*/ 	.byte	0x03, 0x50
        /*004a*/ 	.short	0x0000


	//----- nvinfo : EIATTR_MAXREG_COUNT
	.align		4
        /*004c*/ 	.byte	0x03, 0x1b
        /*004e*/ 	.short	0x00ff


	//----- nvinfo : EIATTR_EXIT_INSTR_OFFSETS
	.align		4
        /*0050*/ 	.byte	0x04, 0x1c
        /*0052*/ 	.short	(.L_19 - .L_18)


	//   ....[0]....
.L_18:
        /*0054*/ 	.word	0x00000110


	//   ....[1]....
        /*0058*/ 	.word	0x00000130


	//----- nvinfo : EIATTR_REQNTID
	.align		4
.L_19:
        /*005c*/ 	.byte	0x04, 0x10
        /*005e*/ 	.short	(.L_21 - .L_20)
.L_20:
        /*0060*/ 	.word	0x00000080
        /*0064*/ 	.word	0x00000001
        /*0068*/ 	.word	0x00000001


	//----- nvinfo : EIATTR_CBANK_PARAM_SIZE
	.align		4
.L_21:
        /*006c*/ 	.byte	0x03, 0x19
        /*006e*/ 	.short	0x001c


	//----- nvinfo : EIATTR_PARAM_CBANK
	.align		4
        /*0070*/ 	.byte	0x04, 0x0a
        /*0072*/ 	.short	(.L_23 - .L_22)
	.align		4
.L_22:
        /*0074*/ 	.word	index@(.nv.constant0.triton_poi_fused__prelu_kernel_0)
        /*0078*/ 	.short	0x0210
        /*007a*/ 	.short	0x001c


	//----- nvinfo : EIATTR_SW_WAR
	.align		4
.L_23:
        /*007c*/ 	.byte	0x04, 0x36
        /*007e*/ 	.short	(.L_25 - .L_24)
.L_24:
        /*0080*/ 	.word	0x00000008
.L_25:


//--------------------- .nv.callgraph             --------------------------
	.section	.nv.callgraph,"",@"SHT_CUDA_CALLGRAPH"
	.align	4
	.sectionentsize	8
	.align		4
        /*0000*/ 	.word	0x00000000
	.align		4
        /*0004*/ 	.word	0xffffffff
	.align		4
        /*0008*/ 	.word	0x00000000
	.align		4
        /*000c*/ 	.word	0xfffffffe
	.align		4
        /*0010*/ 	.word	0x00000000
	.align		4
        /*0014*/ 	.word	0xfffffffd
	.align		4
        /*0018*/ 	.word	0x00000000
	.align		4
        /*001c*/ 	.word	0xfffffffc


//--------------------- .text.triton_poi_fused__prelu_kernel_0 --------------------------
	.section	.text.triton_poi_fused__prelu_kernel_0,"ax",@progbits
	.align	128
        .global         triton_poi_fused__prelu_kernel_0
        .type           triton_poi_fused__prelu_kernel_0,@function
        .size           triton_poi_fused__prelu_kernel_0,(.L_x_1 - triton_poi_fused__prelu_kernel_0)
        .other          triton_poi_fused__prelu_kernel_0,@"STO_CUDA_ENTRY STV_DEFAULT"
triton_poi_fused__prelu_kernel_0:
.text.triton_poi_fused__prelu_kernel_0:
[----:B------:R-:W0:Y:S02]  /*0000*/  LDC R1, c[0x0][0x28] ;  /* 0x00000a00ff017b82 */ /* 0x000e240000000800 */
[----:B------:R-:W1:Y:S01]  /*0010*/  S2R R0, SR_TID.X ;  /* 0x0000000000007919 */ /* 0x000e620000002100 */
[----:B------:R-:W2:Y:S01]  /*0020*/  LDC.64 R2, c[0x0][0x210] ;  /* 0x00008400ff027b82 */ /* 0x000ea20000000a00 */
[----:B------:R-:W-:Y:S01]  /*0030*/  HFMA2.MMA R11, -RZ, RZ, 0, 0 ;  /* 0x00000000ff0b7435 */ /* 0x000fe200000001ff */
[----:B------:R-:W-:Y:S01]  /*0040*/  ULDC.64 UR4, c[0x0][0x208] ;  /* 0x0000820000047ab9 */ /* 0x000fe20000000a00 */
[----:B------:R-:W3:Y:S05]  /*0050*/  S2R R9, SR_CTAID.X ;  /* 0x0000000000097919 */ /* 0x000eea0000002500 */
[----:B------:R-:W4:Y:S08]  /*0060*/  LDC.64 R4, c[0x0][0x218] ;  /* 0x00008600ff047b82 */ /* 0x000f300000000a00 */
[----:B------:R-:W5:Y:S01]  /*0070*/  LDC.64 R6, c[0x0][0x220] ;  /* 0x00008800ff067b82 */ /* 0x000f620000000a00 */
[----:B-1----:R-:W-:Y:S01]  /*0080*/  LOP3.LUT R0, R0, 0x7f, RZ, 0xc0, !PT ;  /* 0x0000007f00007812 */ /* 0x002fe200078ec0ff */
[----:B----4-:R-:W4:Y:S03]  /*0090*/  LDG.E R4, desc[UR4][R4.64] ;  /* 0x0000000404047981 */ /* 0x010f26000c1e1900 */
[----:B---3--:R-:W-:-:S04]  /*00a0*/  LEA R9, R9, R0, 0x7 ;  /* 0x0000000009097211 */ /* 0x008fc800078e38ff */
[C---:B------:R-:W-:Y:S01]  /*00b0*/  ISETP.GE.AND P1, PT, R9.reuse, 0x100, PT ;  /* 0x000001000900780c */ /* 0x040fe20003f26270 */
[----:B--2---:R-:W-:-:S12]  /*00c0*/  IMAD.WIDE R2, R9, 0x4, R2 ;  /* 0x0000000409027825 */ /* 0x004fd800078e0202 */
[----:B------:R-:W2:Y:S01]  /*00d0*/  @!P1 LDG.E R11, desc[UR4][R2.64] ;  /* 0x00000004020b9981 */ /* 0x000ea2000c1e1900 */
[----:B-----5:R-:W-:Y:S01]  /*00e0*/  IMAD.WIDE R6, R9, 0x4, R6 ;  /* 0x0000000409067825 */ /* 0x020fe200078e0206 */
[----:B--2---:R-:W-:-:S13]  /*00f0*/  FSETP.GT.AND P0, PT, R11, RZ, PT ;  /* 0x000000ff0b00720b */ /* 0x004fda0003f04000 */
[----:B----4-:R-:W-:Y:S01]  /*0100*/  @!P0 FMUL R11, R4, R11 ;  /* 0x0000000b040b8220 */ /* 0x010fe20000400000 */
[----:B------:R-:W-:Y:S06]  /*0110*/  @P1 EXIT ;  /* 0x000000000000194d */ /* 0x000fec0003800000 */
[----:B------:R-:W-:Y:S01]  /*0120*/  STG.E desc[UR4][R6.64], R11 ;  /* 0x0000000b06007986 */ /* 0x000fe2000c101904 */
[----:B------:R-:W-:Y:S05]  /*0130*/  EXIT ;  /* 0x000000000000794d */ /* 0x000fea0003800000 */
.L_x_0:
[----:B------:R-:W-:-:S00]  /*0140*/  BRA `(.L_x_0) ;  /* 0xfffffffc00fc7947 */ /* 0x000fc0000383ffff */
[----:B------:R-:W-:-:S00]  /*0150*/  NOP ;  /* 0x0000000000007918 */ /* 0x000fc00000000000 */
        /* <DEDUP_REMOVED lines=10> */
.L_x_1:


//--------------------- .nv.constant0.triton_poi_fused__prelu_kernel_0 --------------------------
	.section	.nv.constant0.triton_poi_fused__prelu_kernel_0,"a",@progbits
	.sectionflags	@""
	.align	4
.nv.constant0.triton_poi_fused__prelu_kernel_0:
	.zero		556
